//
// Generated by NVIDIA NVVM Compiler
//
// Compiler Build ID: CL-36424714
// Cuda compilation tools, release 13.0, V13.0.88
// Based on NVVM 20.0.0
//

.version 9.0
.target sm_100
.address_size 64

	// .globl	_Z11MyCudaPrintv
.extern .func  (.param .b32 func_retval0) vprintf
(
	.param .b64 vprintf_param_0,
	.param .b64 vprintf_param_1
)
;
.global .align 1 .b8 $str[19] = {91, 32, 37, 100, 32, 93, 32, 72, 101, 108, 108, 111, 87, 111, 114, 108, 100, 10};

.visible .entry _Z11MyCudaPrintv()
{
	.local .align 8 .b8 	__local_depot0[8];
	.reg .b64 	%SP;
	.reg .b64 	%SPL;
	.reg .b32 	%r<7>;
	.reg .b64 	%rd<5>;

	mov.u64 	%SPL, __local_depot0;
	cvta.local.u64 	%SP, %SPL;
	add.u64 	%rd1, %SP, 0;
	add.u64 	%rd2, %SPL, 0;
	mov.u32 	%r1, %ctaid.x;
	mov.u32 	%r2, %ntid.x;
	mov.u32 	%r3, %tid.x;
	mad.lo.s32 	%r4, %r1, %r2, %r3;
	st.local.u32 	[%rd2], %r4;
	mov.u64 	%rd3, $str;
	cvta.global.u64 	%rd4, %rd3;
	{ // callseq 0, 0
	.param .b64 param0;
	st.param.b64 	[param0], %rd4;
	.param .b64 param1;
	st.param.b64 	[param1], %rd1;
	.param .b32 retval0;
	call.uni (retval0), 
	vprintf, 
	(
	param0, 
	param1
	);
	ld.param.b32 	%r5, [retval0];
	} // callseq 0
	ret;

}


// ===== COMPILED SASS (sm_100) =====

	.target	sm_100

	.elftype	@"ET_EXEC"


//--------------------- .note.nv.tkinfo           --------------------------
	.section	.note.nv.tkinfo,"",@"SHT_NOTE"
	.sectionflags	@"SHF_NOTE_NV_TKINFO"
	.tkinfo
        /*0018*/ 	.word	0x00000002
        /*0030*/ 	.string	""
        /*0030*/ 	.string	"ptxas"
        /*0030*/ 	.string	"Cuda compilation tools, release 13.0, V13.0.88"
        /*0030*/ 	.string	"Build cuda_13.0.r13.0/compiler.36424714_0"
        /*0030*/ 	.string	"-arch sm_100 -m 64 "



//--------------------- .note.nv.cuinfo           --------------------------
	.section	.note.nv.cuinfo,"",@"SHT_NOTE"
	.sectionflags	@"SHF_NOTE_NV_CUINFO"
        /*0018*/ 	.short	0x0002
        /*001a*/ 	.short	0x0064
        /*001c*/ 	.short	0x0082
	.zero		2


//--------------------- .nv.info                  --------------------------
	.section	.nv.info,"",@"SHT_CUDA_INFO"
	.align	4


	//----- nvinfo : EIATTR_REGCOUNT
	.align		4
        /*0000*/ 	.byte	0x04, 0x2f
        /*0002*/ 	.short	(.L_2 - .L_1)
	.align		4
.L_1:
        /*0004*/ 	.word	index@(_Z11MyCudaPrintv)
        /*0008*/ 	.word	0x00000018


	//----- nvinfo : EIATTR_FRAME_SIZE
	.align		4
.L_2:
        /*000c*/ 	.byte	0x04, 0x11
        /*000e*/ 	.short	(.L_4 - .L_3)
	.align		4
.L_3:
        /*0010*/ 	.word	index@(_Z11MyCudaPrintv)
        /*0014*/ 	.word	0x00000008


	//----- nvinfo : EIATTR_MIN_STACK_SIZE
	.align		4
.L_4:
        /*0018*/ 	.byte	0x04, 0x12
        /*001a*/ 	.short	(.L_6 - .L_5)
	.align		4
.L_5:
        /*001c*/ 	.word	index@(_Z11MyCudaPrintv)
        /*0020*/ 	.word	0x00000008
.L_6:


//--------------------- .nv.compat                --------------------------
	.section	.nv.compat,"",@"SHT_CUDA_COMPAT_INFO"
	.align	4
        /*0000*/ 	.byte	0x02, 0x09, 0x00, 0x00, 0x02, 0x02, 0x01, 0x00, 0x02, 0x05, 0x05, 0x00, 0x03, 0x07, 0x01, 0x01
        /*0010*/ 	.byte	0x02, 0x03, 0x00, 0x00, 0x02, 0x06, 0x01, 0x00, 0x04, 0x0b, 0x08, 0x00, 0x09, 0x00, 0x00, 0x00
        /*0020*/ 	.byte	0x00, 0x00, 0x00, 0x00


//--------------------- .nv.info._Z11MyCudaPrintv --------------------------
	.section	.nv.info._Z11MyCudaPrintv,"",@"SHT_CUDA_INFO"
	.sectionflags	@""
	.align	4


	//----- nvinfo : EIATTR_CUDA_API_VERSION
	.align		4
        /*0000*/ 	.byte	0x04, 0x37
        /*0002*/ 	.short	(.L_8 - .L_7)
.L_7:
        /*0004*/ 	.word	0x00000082


	//----- nvinfo : EIATTR_SPARSE_MMA_MASK
	.align		4
.L_8:
        /*0008*/ 	.byte	0x03, 0x50
        /*000a*/ 	.short	0x0000


	//----- nvinfo : EIATTR_MAXREG_COUNT
	.align		4
        /*000c*/ 	.byte	0x03, 0x1b
        /*000e*/ 	.short	0x00ff


	//----- nvinfo : EIATTR_EXTERNS
	.align		4
        /*0010*/ 	.byte	0x04, 0x0f
        /*0012*/ 	.short	(.L_10 - .L_9)


	//   ....[0]....
	.align		4
.L_9:
        /*0014*/ 	.word	index@(vprintf)


	//----- nvinfo : EIATTR_MERCURY_ISA_VERSION
	.align		4
.L_10:
        /*0018*/ 	.byte	0x03, 0x5f
        /*001a*/ 	.short	0x0101


	//----- nvinfo : EIATTR_VRC_CTA_INIT_COUNT
	.align		4
        /*001c*/ 	.byte	0x02, 0x4a
	.zero		1
	.zero		1


	//----- nvinfo : EIATTR_SYSCALL_OFFSETS
	.align		4
        /*0020*/ 	.byte	0x04, 0x46
        /*0022*/ 	.short	(.L_12 - .L_11)


	//   ....[0]....
.L_11:
        /*0024*/ 	.word	0x00000110


	//----- nvinfo : EIATTR_EXIT_INSTR_OFFSETS
	.align		4
.L_12:
        /*0028*/ 	.byte	0x04, 0x1c
        /*002a*/ 	.short	(.L_14 - .L_13)


	//   ....[0]....
.L_13:
        /*002c*/ 	.word	0x00000120


	//----- nvinfo : EIATTR_SW_WAR
	.align		4
.L_14:
        /*0030*/ 	.byte	0x04, 0x36
        /*0032*/ 	.short	(.L_16 - .L_15)
.L_15:
        /*0034*/ 	.word	0x00000008
.L_16:


//--------------------- .nv.callgraph             --------------------------
	.section	.nv.callgraph,"",@"SHT_CUDA_CALLGRAPH"
	.align	4
	.sectionentsize	8
	.align		4
        /*0000*/ 	.word	0x00000000
	.align		4
        /*0004*/ 	.word	0xffffffff
	.align		4
        /*0008*/ 	.word	index@(_Z11MyCudaPrintv)
	.align		4
        /*000c*/ 	.word	index@(vprintf)
	.align		4
        /*0010*/ 	.word	0x00000000
	.align		4
        /*0014*/ 	.word	0xfffffffe
	.align		4
        /*0018*/ 	.word	0x00000000
	.align		4
        /*001c*/ 	.word	0xfffffffd
	.align		4
        /*0020*/ 	.word	0x00000000
	.align		4
        /*0024*/ 	.word	0xfffffffc


//--------------------- .nv.constant4             --------------------------
	.section	.nv.constant4,"a",@progbits
	.align	8
	.align		8
.nv.constant4:
        /*0000*/ 	.dword	vprintf
	.align		8
        /*0008*/ 	.dword	$str


//--------------------- .text._Z11MyCudaPrintv    --------------------------
	.section	.text._Z11MyCudaPrintv,"ax",@progbits
	.align	128
        .global         _Z11MyCudaPrintv
        .type           _Z11MyCudaPrintv,@function
        .size           _Z11MyCudaPrintv,(.L_x_2 - _Z11MyCudaPrintv)
        .other          _Z11MyCudaPrintv,@"STO_CUDA_ENTRY STV_DEFAULT"
_Z11MyCudaPrintv:
.text._Z11MyCudaPrintv:
[----:B------:R-:W0:Y:S01]  /*0000*/  LDC R1, c[0x0][0x37c] ;  /* 0x0000df00ff017b82 */ /* 0x000e220000000800 */
[----:B------:R-:W1:Y:S01]  /*0010*/  S2R R3, SR_TID.X ;  /* 0x0000000000037919 */ /* 0x000e620000002100 */
[----:B------:R-:W2:Y:S06]  /*0020*/  LDCU UR5, c[0x0][0x2fc] ;  /* 0x00005f80ff0577ac */ /* 0x000eac0008000800 */
[----:B------:R-:W1:Y:S01]  /*0030*/  S2UR UR6, SR_CTAID.X ;  /* 0x00000000000679c3 */ /* 0x000e620000002500 */
[----:B------:R-:W-:Y:S01]  /*0040*/  MOV R2, 0x0 ;  /* 0x0000000000027802 */ /* 0x000fe20000000f00 */
[----:B0-----:R-:W-:Y:S01]  /*0050*/  VIADD R1, R1, 0xfffffff8 ;  /* 0xfffffff801017836 */ /* 0x001fe20000000000 */
[----:B------:R-:W0:Y:S05]  /*0060*/  LDCU UR4, c[0x0][0x2f8] ;  /* 0x00005f00ff0477ac */ /* 0x000e2a0008000800 */
[----:B------:R-:W1:Y:S01]  /*0070*/  LDC R0, c[0x0][0x360] ;  /* 0x0000d800ff007b82 */ /* 0x000e620000000800 */
[----:B0-----:R-:W-:-:S05]  /*0080*/  IADD3 R6, P0, PT, R1, UR4, RZ ;  /* 0x0000000401067c10 */ /* 0x001fca000ff1e0ff */
[----:B--2---:R-:W-:Y:S02]  /*0090*/  IMAD.X R7, RZ, RZ, UR5, P0 ;  /* 0x00000005ff077e24 */ /* 0x004fe400080e06ff */
[----:B-1----:R-:W-:Y:S01]  /*00a0*/  IMAD R0, R0, UR6, R3 ;  /* 0x0000000600007c24 */ /* 0x002fe2000f8e0203 */
[----:B------:R-:W0:Y:S01]  /*00b0*/  LDCU.64 UR6, c[0x4][0x8] ;  /* 0x01000100ff0677ac */ /* 0x000e220008000a00 */
[----:B------:R-:W1:Y:S03]  /*00c0*/  LDC.64 R2, c[0x4][R2] ;  /* 0x0100000002027b82 */ /* 0x000e660000000a00 */
[----:B------:R2:W-:Y:S01]  /*00d0*/  STL [R1], R0 ;  /* 0x0000000001007387 */ /* 0x0005e20000100800 */
[----:B0-----:R-:W-:Y:S01]  /*00e0*/  IMAD.U32 R4, RZ, RZ, UR6 ;  /* 0x00000006ff047e24 */ /* 0x001fe2000f8e00ff */
[----:B--2---:R-:W-:-:S07]  /*00f0*/  MOV R5, UR7 ;  /* 0x0000000700057c02 */ /* 0x004fce0008000f00 */
[----:B------:R-:W-:-:S07]  /*0100*/  LEPC R20, `(.L_x_0) ;  /* 0x000000001014794e */ /* 0x000fce0000000000 */
[----:B-1----:R-:W-:Y:S05]  /*0110*/  CALL.ABS.NOINC R2 ;  /* 0x0000000002007343 */ /* 0x002fea0003c00000 */
.L_x_0:
[----:B------:R-:W-:Y:S05]  /*0120*/  EXIT ;  /* 0x000000000000794d */ /* 0x000fea0003800000 */
.L_x_1:
[----:B------:R-:W-:-:S00]  /*0130*/  BRA `(.L_x_1) ;  /* 0xfffffffc00fc7947 */ /* 0x000fc0000383ffff */
[----:B------:R-:W-:-:S00]  /*0140*/  NOP ;  /* 0x0000000000007918 */ /* 0x000fc00000000000 */
        /* <DEDUP_REMOVED lines=11> */
.L_x_2:


//--------------------- .nv.global.init           --------------------------
	.section	.nv.global.init,"aw",@progbits
.nv.global.init:
	.type		$str,@object
	.size		$str,(.L_0 - $str)
$str:
        /*0000*/ 	.byte	0x5b, 0x20, 0x25, 0x64, 0x20, 0x5d, 0x20, 0x48, 0x65, 0x6c, 0x6c, 0x6f, 0x57, 0x6f, 0x72, 0x6c
        /*0010*/ 	.byte	0x64, 0x0a, 0x00
.L_0:


//--------------------- .nv.shared.reserved.0     --------------------------
	.section	.nv.shared.reserved.0,"aw",@nobits
	.weak		__nv_reservedSMEM_offset_0_alias
	.size		__nv_reservedSMEM_offset_0_alias, 0, 64
	.other		__nv_reservedSMEM_offset_0_alias,@"STO_CUDA_RESERVED_SHARED STV_DEFAULT"
__nv_reservedSMEM_offset_0_alias:
	.zero		0
	.zero		64


//--------------------- .nv.constant0._Z11MyCudaPrintv --------------------------
	.section	.nv.constant0._Z11MyCudaPrintv,"a",@progbits
	.sectionflags	@""
	.align	4
.nv.constant0._Z11MyCudaPrintv:
	.zero		896


//--------------------- SYMBOLS --------------------------

	.type		.nv.reservedSmem.offset0,@object
	.size		.nv.reservedSmem.offset0,0x4
	.type		vprintf,@function
